//
// Generated by NVIDIA NVVM Compiler
//
// Compiler Build ID: CL-36424714
// Cuda compilation tools, release 13.0, V13.0.88
// Based on NVVM 20.0.0
//

.version 9.0
.target sm_100
.address_size 64

	// .globl	_Z5resetPi

.visible .entry _Z5resetPi(
	.param .u64 .ptr .align 1 _Z5resetPi_param_0
)
{
	.reg .b32 	%r<6>;
	.reg .b64 	%rd<5>;

	ld.param.u64 	%rd1, [_Z5resetPi_param_0];
	cvta.to.global.u64 	%rd2, %rd1;
	mov.u32 	%r1, %ctaid.x;
	mov.u32 	%r2, %ntid.x;
	mov.u32 	%r3, %tid.x;
	mad.lo.s32 	%r4, %r1, %r2, %r3;
	mul.wide.s32 	%rd3, %r4, 4;
	add.s64 	%rd4, %rd2, %rd3;
	mov.b32 	%r5, -1;
	st.global.u32 	[%rd4], %r5;
	ret;

}
	// .globl	_Z17compute_positionsPiS_
.visible .entry _Z17compute_positionsPiS_(
	.param .u64 .ptr .align 1 _Z17compute_positionsPiS__param_0,
	.param .u64 .ptr .align 1 _Z17compute_positionsPiS__param_1
)
{
	.reg .b32 	%r<6>;
	.reg .b64 	%rd<9>;

	ld.param.u64 	%rd1, [_Z17compute_positionsPiS__param_0];
	ld.param.u64 	%rd2, [_Z17compute_positionsPiS__param_1];
	cvta.to.global.u64 	%rd3, %rd2;
	cvta.to.global.u64 	%rd4, %rd1;
	mov.u32 	%r1, %ctaid.x;
	mov.u32 	%r2, %ntid.x;
	mov.u32 	%r3, %tid.x;
	mad.lo.s32 	%r4, %r1, %r2, %r3;
	mul.wide.s32 	%rd5, %r4, 4;
	add.s64 	%rd6, %rd4, %rd5;
	ld.global.u32 	%r5, [%rd6];
	mul.wide.s32 	%rd7, %r5, 4;
	add.s64 	%rd8, %rd3, %rd7;
	st.global.u32 	[%rd8], %r4;
	ret;

}
	// .globl	_Z11compute_endPiS_S_
.visible .entry _Z11compute_endPiS_S_(
	.param .u64 .ptr .align 1 _Z11compute_endPiS_S__param_0,
	.param .u64 .ptr .align 1 _Z11compute_endPiS_S__param_1,
	.param .u64 .ptr .align 1 _Z11compute_endPiS_S__param_2
)
{
	.reg .pred 	%p<3>;
	.reg .b32 	%r<10>;
	.reg .b64 	%rd<17>;

	ld.param.u64 	%rd3, [_Z11compute_endPiS_S__param_0];
	ld.param.u64 	%rd2, [_Z11compute_endPiS_S__param_1];
	ld.param.u64 	%rd4, [_Z11compute_endPiS_S__param_2];
	cvta.to.global.u64 	%rd1, %rd4;
	cvta.to.global.u64 	%rd5, %rd3;
	mov.u32 	%r3, %ctaid.x;
	mov.u32 	%r4, %ntid.x;
	mov.u32 	%r5, %tid.x;
	mad.lo.s32 	%r1, %r3, %r4, %r5;
	mul.wide.s32 	%rd6, %r1, 4;
	add.s64 	%rd7, %rd5, %rd6;
	ld.global.u32 	%r2, [%rd7];
	mul.wide.s32 	%rd8, %r2, 4;
	add.s64 	%rd9, %rd5, %rd8;
	ld.global.u32 	%r6, [%rd9];
	setp.eq.s32 	%p1, %r6, %r2;
	@%p1 bra 	$L__BB2_2;
	cvta.to.global.u64 	%rd10, %rd2;
	add.s64 	%rd12, %rd10, %rd8;
	ld.global.u32 	%r7, [%rd12];
	setp.eq.s32 	%p2, %r7, %r1;
	@%p2 bra 	$L__BB2_3;
$L__BB2_2:
	add.s64 	%rd16, %rd1, %rd6;
	mov.b32 	%r9, 1;
	st.global.u32 	[%rd16], %r9;
	bra.uni 	$L__BB2_4;
$L__BB2_3:
	add.s64 	%rd14, %rd1, %rd6;
	mov.b32 	%r8, 0;
	st.global.u32 	[%rd14], %r8;
$L__BB2_4:
	ret;

}
	// .globl	_Z14permute_customPiS_S_
.visible .entry _Z14permute_customPiS_S_(
	.param .u64 .ptr .align 1 _Z14permute_customPiS_S__param_0,
	.param .u64 .ptr .align 1 _Z14permute_customPiS_S__param_1,
	.param .u64 .ptr .align 1 _Z14permute_customPiS_S__param_2
)
{
	.reg .pred 	%p<7>;
	.reg .b32 	%r<19>;
	.reg .b64 	%rd<25>;

	ld.param.u64 	%rd11, [_Z14permute_customPiS_S__param_0];
	ld.param.u64 	%rd12, [_Z14permute_customPiS_S__param_1];
	ld.param.u64 	%rd13, [_Z14permute_customPiS_S__param_2];
	cvta.to.global.u64 	%rd1, %rd12;
	cvta.to.global.u64 	%rd2, %rd11;
	cvta.to.global.u64 	%rd14, %rd13;
	mov.u32 	%r10, %ctaid.x;
	mov.u32 	%r11, %ntid.x;
	mov.u32 	%r12, %tid.x;
	mad.lo.s32 	%r17, %r10, %r11, %r12;
	cvt.s64.s32 	%rd24, %r17;
	mul.wide.s32 	%rd15, %r17, 4;
	add.s64 	%rd16, %rd14, %rd15;
	ld.global.u32 	%r13, [%rd16];
	setp.ne.s32 	%p1, %r13, 1;
	@%p1 bra 	$L__BB3_8;
	shl.b64 	%rd17, %rd24, 2;
	add.s64 	%rd23, %rd2, %rd17;
	ld.global.u32 	%r16, [%rd23];
	setp.eq.s32 	%p2, %r16, %r17;
	@%p2 bra 	$L__BB3_8;
$L__BB3_2:
	shl.b64 	%rd18, %rd24, 2;
	add.s64 	%rd19, %rd1, %rd18;
	ld.global.u32 	%r5, [%rd19];
	cvt.s64.s32 	%rd24, %r5;
	setp.eq.s32 	%p3, %r5, -1;
	@%p3 bra 	$L__BB3_8;
	mul.wide.s32 	%rd20, %r16, 4;
	add.s64 	%rd8, %rd1, %rd20;
	ld.global.u32 	%r14, [%rd8];
	setp.ne.s32 	%p4, %r14, %r17;
	@%p4 bra 	$L__BB3_5;
	st.global.u32 	[%rd8], %r5;
$L__BB3_5:
	shl.b64 	%rd21, %rd24, 2;
	add.s64 	%rd9, %rd2, %rd21;
	ld.global.u32 	%r18, [%rd9];
	mul.wide.s32 	%rd22, %r18, 4;
	add.s64 	%rd10, %rd1, %rd22;
	ld.global.u32 	%r15, [%rd10];
	setp.ne.s32 	%p5, %r15, %r5;
	@%p5 bra 	$L__BB3_7;
	st.global.u32 	[%rd10], %r17;
	ld.global.u32 	%r18, [%rd9];
$L__BB3_7:
	ld.global.u32 	%r16, [%rd23];
	st.global.u32 	[%rd23], %r18;
	st.global.u32 	[%rd9], %r16;
	setp.ne.s32 	%p6, %r16, %r5;
	mov.u64 	%rd23, %rd9;
	mov.u32 	%r17, %r5;
	@%p6 bra 	$L__BB3_2;
$L__BB3_8:
	ret;

}


// ===== COMPILED SASS (sm_100) =====

	.target	sm_100

	.elftype	@"ET_EXEC"


//--------------------- .note.nv.tkinfo           --------------------------
	.section	.note.nv.tkinfo,"",@"SHT_NOTE"
	.sectionflags	@"SHF_NOTE_NV_TKINFO"
	.tkinfo
        /*0018*/ 	.word	0x00000002
        /*0030*/ 	.string	""
        /*0030*/ 	.string	"ptxas"
        /*0030*/ 	.string	"Cuda compilation tools, release 13.0, V13.0.88"
        /*0030*/ 	.string	"Build cuda_13.0.r13.0/compiler.36424714_0"
        /*0030*/ 	.string	"-arch sm_100 -m 64 "



//--------------------- .note.nv.cuinfo           --------------------------
	.section	.note.nv.cuinfo,"",@"SHT_NOTE"
	.sectionflags	@"SHF_NOTE_NV_CUINFO"
        /*0018*/ 	.short	0x0002
        /*001a*/ 	.short	0x0064
        /*001c*/ 	.short	0x0082
	.zero		2


//--------------------- .nv.info                  --------------------------
	.section	.nv.info,"",@"SHT_CUDA_INFO"
	.align	4


	//----- nvinfo : EIATTR_REGCOUNT
	.align		4
        /*0000*/ 	.byte	0x04, 0x2f
        /*0002*/ 	.short	(.L_1 - .L_0)
	.align		4
.L_0:
        /*0004*/ 	.word	index@(_Z5resetPi)
        /*0008*/ 	.word	0x0000000a


	//----- nvinfo : EIATTR_FRAME_SIZE
	.align		4
.L_1:
        /*000c*/ 	.byte	0x04, 0x11
        /*000e*/ 	.short	(.L_3 - .L_2)
	.align		4
.L_2:
        /*0010*/ 	.word	index@(_Z5resetPi)
        /*0014*/ 	.word	0x00000000


	//----- nvinfo : EIATTR_REGCOUNT
	.align		4
.L_3:
        /*0018*/ 	.byte	0x04, 0x2f
        /*001a*/ 	.short	(.L_5 - .L_4)
	.align		4
.L_4:
        /*001c*/ 	.word	index@(_Z17compute_positionsPiS_)
        /*0020*/ 	.word	0x0000000a


	//----- nvinfo : EIATTR_FRAME_SIZE
	.align		4
.L_5:
        /*0024*/ 	.byte	0x04, 0x11
        /*0026*/ 	.short	(.L_7 - .L_6)
	.align		4
.L_6:
        /*0028*/ 	.word	index@(_Z17compute_positionsPiS_)
        /*002c*/ 	.word	0x00000000


	//----- nvinfo : EIATTR_REGCOUNT
	.align		4
.L_7:
        /*0030*/ 	.byte	0x04, 0x2f
        /*0032*/ 	.short	(.L_9 - .L_8)
	.align		4
.L_8:
        /*0034*/ 	.word	index@(_Z11compute_endPiS_S_)
        /*0038*/ 	.word	0x0000000c


	//----- nvinfo : EIATTR_FRAME_SIZE
	.align		4
.L_9:
        /*003c*/ 	.byte	0x04, 0x11
        /*003e*/ 	.short	(.L_11 - .L_10)
	.align		4
.L_10:
        /*0040*/ 	.word	index@(_Z11compute_endPiS_S_)
        /*0044*/ 	.word	0x00000000


	//----- nvinfo : EIATTR_REGCOUNT
	.align		4
.L_11:
        /*0048*/ 	.byte	0x04, 0x2f
        /*004a*/ 	.short	(.L_13 - .L_12)
	.align		4
.L_12:
        /*004c*/ 	.word	index@(_Z14permute_customPiS_S_)
        /*0050*/ 	.word	0x00000014


	//----- nvinfo : EIATTR_FRAME_SIZE
	.align		4
.L_13:
        /*0054*/ 	.byte	0x04, 0x11
        /*0056*/ 	.short	(.L_15 - .L_14)
	.align		4
.L_14:
        /*0058*/ 	.word	index@(_Z14permute_customPiS_S_)
        /*005c*/ 	.word	0x00000000


	//----- nvinfo : EIATTR_MIN_STACK_SIZE
	.align		4
.L_15:
        /*0060*/ 	.byte	0x04, 0x12
        /*0062*/ 	.short	(.L_17 - .L_16)
	.align		4
.L_16:
        /*0064*/ 	.word	index@(_Z14permute_customPiS_S_)
        /*0068*/ 	.word	0x00000000


	//----- nvinfo : EIATTR_MIN_STACK_SIZE
	.align		4
.L_17:
        /*006c*/ 	.byte	0x04, 0x12
        /*006e*/ 	.short	(.L_19 - .L_18)
	.align		4
.L_18:
        /*0070*/ 	.word	index@(_Z11compute_endPiS_S_)
        /*0074*/ 	.word	0x00000000


	//----- nvinfo : EIATTR_MIN_STACK_SIZE
	.align		4
.L_19:
        /*0078*/ 	.byte	0x04, 0x12
        /*007a*/ 	.short	(.L_21 - .L_20)
	.align		4
.L_20:
        /*007c*/ 	.word	index@(_Z17compute_positionsPiS_)
        /*0080*/ 	.word	0x00000000


	//----- nvinfo : EIATTR_MIN_STACK_SIZE
	.align		4
.L_21:
        /*0084*/ 	.byte	0x04, 0x12
        /*0086*/ 	.short	(.L_23 - .L_22)
	.align		4
.L_22:
        /*0088*/ 	.word	index@(_Z5resetPi)
        /*008c*/ 	.word	0x00000000
.L_23:


//--------------------- .nv.compat                --------------------------
	.section	.nv.compat,"",@"SHT_CUDA_COMPAT_INFO"
	.align	4
        /*0000*/ 	.byte	0x02, 0x09, 0x00, 0x00, 0x02, 0x02, 0x01, 0x00, 0x02, 0x05, 0x05, 0x00, 0x03, 0x07, 0x01, 0x01
        /*0010*/ 	.byte	0x02, 0x03, 0x00, 0x00, 0x02, 0x06, 0x01, 0x00, 0x04, 0x0b, 0x08, 0x00, 0x09, 0x00, 0x00, 0x00
        /*0020*/ 	.byte	0x00, 0x00, 0x00, 0x00


//--------------------- .nv.info._Z14permute_customPiS_S_ --------------------------
	.section	.nv.info._Z14permute_customPiS_S_,"",@"SHT_CUDA_INFO"
	.sectionflags	@""
	.align	4


	//----- nvinfo : EIATTR_CUDA_API_VERSION
	.align		4
        /*0000*/ 	.byte	0x04, 0x37
        /*0002*/ 	.short	(.L_25 - .L_24)
.L_24:
        /*0004*/ 	.word	0x00000082


	//----- nvinfo : EIATTR_KPARAM_INFO
	.align		4
.L_25:
        /*0008*/ 	.byte	0x04, 0x17
        /*000a*/ 	.short	(.L_27 - .L_26)
.L_26:
        /*000c*/ 	.word	0x00000000
        /*0010*/ 	.short	0x0002
        /*0012*/ 	.short	0x0010
        /*0014*/ 	.byte	0x00, 0xf5, 0x21, 0x00


	//----- nvinfo : EIATTR_KPARAM_INFO
	.align		4
.L_27:
        /*0018*/ 	.byte	0x04, 0x17
        /*001a*/ 	.short	(.L_29 - .L_28)
.L_28:
        /*001c*/ 	.word	0x00000000
        /*0020*/ 	.short	0x0001
        /*0022*/ 	.short	0x0008
        /*0024*/ 	.byte	0x00, 0xf5, 0x21, 0x00


	//----- nvinfo : EIATTR_KPARAM_INFO
	.align		4
.L_29:
        /*0028*/ 	.byte	0x04, 0x17
        /*002a*/ 	.short	(.L_31 - .L_30)
.L_30:
        /*002c*/ 	.word	0x00000000
        /*0030*/ 	.short	0x0000
        /*0032*/ 	.short	0x0000
        /*0034*/ 	.byte	0x00, 0xf5, 0x21, 0x00


	//----- nvinfo : EIATTR_SPARSE_MMA_MASK
	.align		4
.L_31:
        /*0038*/ 	.byte	0x03, 0x50
        /*003a*/ 	.short	0x0000


	//----- nvinfo : EIATTR_MAXREG_COUNT
	.align		4
        /*003c*/ 	.byte	0x03, 0x1b
        /*003e*/ 	.short	0x00ff


	//----- nvinfo : EIATTR_MERCURY_ISA_VERSION
	.align		4
        /*0040*/ 	.byte	0x03, 0x5f
        /*0042*/ 	.short	0x0101


	//----- nvinfo : EIATTR_VRC_CTA_INIT_COUNT
	.align		4
        /*0044*/ 	.byte	0x02, 0x4a
	.zero		1
	.zero		1


	//----- nvinfo : EIATTR_EXIT_INSTR_OFFSETS
	.align		4
        /*0048*/ 	.byte	0x04, 0x1c
        /*004a*/ 	.short	(.L_33 - .L_32)


	//   ....[0]....
.L_32:
        /*004c*/ 	.word	0x000000a0


	//   ....[1]....
        /*0050*/ 	.word	0x00000130


	//   ....[2]....
        /*0054*/ 	.word	0x000001b0


	//   ....[3]....
        /*0058*/ 	.word	0x00000310


	//----- nvinfo : EIATTR_CRS_STACK_SIZE
	.align		4
.L_33:
        /*005c*/ 	.byte	0x04, 0x1e
        /*005e*/ 	.short	(.L_35 - .L_34)
.L_34:
        /*0060*/ 	.word	0x00000000


	//----- nvinfo : EIATTR_CBANK_PARAM_SIZE
	.align		4
.L_35:
        /*0064*/ 	.byte	0x03, 0x19
        /*0066*/ 	.short	0x0018


	//----- nvinfo : EIATTR_PARAM_CBANK
	.align		4
        /*0068*/ 	.byte	0x04, 0x0a
        /*006a*/ 	.short	(.L_37 - .L_36)
	.align		4
.L_36:
        /*006c*/ 	.word	index@(.nv.constant0._Z14permute_customPiS_S_)
        /*0070*/ 	.short	0x0380
        /*0072*/ 	.short	0x0018


	//----- nvinfo : EIATTR_SW_WAR
	.align		4
.L_37:
        /*0074*/ 	.byte	0x04, 0x36
        /*0076*/ 	.short	(.L_39 - .L_38)
.L_38:
        /*0078*/ 	.word	0x00000008
.L_39:


//--------------------- .nv.info._Z11compute_endPiS_S_ --------------------------
	.section	.nv.info._Z11compute_endPiS_S_,"",@"SHT_CUDA_INFO"
	.sectionflags	@""
	.align	4


	//----- nvinfo : EIATTR_CUDA_API_VERSION
	.align		4
        /*0000*/ 	.byte	0x04, 0x37
        /*0002*/ 	.short	(.L_41 - .L_40)
.L_40:
        /*0004*/ 	.word	0x00000082


	//----- nvinfo : EIATTR_KPARAM_INFO
	.align		4
.L_41:
        /*0008*/ 	.byte	0x04, 0x17
        /*000a*/ 	.short	(.L_43 - .L_42)
.L_42:
        /*000c*/ 	.word	0x00000000
        /*0010*/ 	.short	0x0002
        /*0012*/ 	.short	0x0010
        /*0014*/ 	.byte	0x00, 0xf5, 0x21, 0x00


	//----- nvinfo : EIATTR_KPARAM_INFO
	.align		4
.L_43:
        /*0018*/ 	.byte	0x04, 0x17
        /*001a*/ 	.short	(.L_45 - .L_44)
.L_44:
        /*001c*/ 	.word	0x00000000
        /*0020*/ 	.short	0x0001
        /*0022*/ 	.short	0x0008
        /*0024*/ 	.byte	0x00, 0xf5, 0x21, 0x00


	//----- nvinfo : EIATTR_KPARAM_INFO
	.align		4
.L_45:
        /*0028*/ 	.byte	0x04, 0x17
        /*002a*/ 	.short	(.L_47 - .L_46)
.L_46:
        /*002c*/ 	.word	0x00000000
        /*0030*/ 	.short	0x0000
        /*0032*/ 	.short	0x0000
        /*0034*/ 	.byte	0x00, 0xf5, 0x21, 0x00


	//----- nvinfo : EIATTR_SPARSE_MMA_MASK
	.align		4
.L_47:
        /*0038*/ 	.byte	0x03, 0x50
        /*003a*/ 	.short	0x0000


	//----- nvinfo : EIATTR_MAXREG_COUNT
	.align		4
        /*003c*/ 	.byte	0x03, 0x1b
        /*003e*/ 	.short	0x00ff


	//----- nvinfo : EIATTR_MERCURY_ISA_VERSION
	.align		4
        /*0040*/ 	.byte	0x03, 0x5f
        /*0042*/ 	.short	0x0101


	//----- nvinfo : EIATTR_VRC_CTA_INIT_COUNT
	.align		4
        /*0044*/ 	.byte	0x02, 0x4a
	.zero		1
	.zero		1


	//----- nvinfo : EIATTR_EXIT_INSTR_OFFSETS
	.align		4
        /*0048*/ 	.byte	0x04, 0x1c
        /*004a*/ 	.short	(.L_49 - .L_48)


	//   ....[0]....
.L_48:
        /*004c*/ 	.word	0x00000180


	//   ....[1]....
        /*0050*/ 	.word	0x000001c0


	//----- nvinfo : EIATTR_CRS_STACK_SIZE
	.align		4
.L_49:
        /*0054*/ 	.byte	0x04, 0x1e
        /*0056*/ 	.short	(.L_51 - .L_50)
.L_50:
        /*0058*/ 	.word	0x00000000


	//----- nvinfo : EIATTR_CBANK_PARAM_SIZE
	.align		4
.L_51:
        /*005c*/ 	.byte	0x03, 0x19
        /*005e*/ 	.short	0x0018


	//----- nvinfo : EIATTR_PARAM_CBANK
	.align		4
        /*0060*/ 	.byte	0x04, 0x0a
        /*0062*/ 	.short	(.L_53 - .L_52)
	.align		4
.L_52:
        /*0064*/ 	.word	index@(.nv.constant0._Z11compute_endPiS_S_)
        /*0068*/ 	.short	0x0380
        /*006a*/ 	.short	0x0018


	//----- nvinfo : EIATTR_SW_WAR
	.align		4
.L_53:
        /*006c*/ 	.byte	0x04, 0x36
        /*006e*/ 	.short	(.L_55 - .L_54)
.L_54:
        /*0070*/ 	.word	0x00000008
.L_55:


//--------------------- .nv.info._Z17compute_positionsPiS_ --------------------------
	.section	.nv.info._Z17compute_positionsPiS_,"",@"SHT_CUDA_INFO"
	.sectionflags	@""
	.align	4


	//----- nvinfo : EIATTR_CUDA_API_VERSION
	.align		4
        /*0000*/ 	.byte	0x04, 0x37
        /*0002*/ 	.short	(.L_57 - .L_56)
.L_56:
        /*0004*/ 	.word	0x00000082


	//----- nvinfo : EIATTR_KPARAM_INFO
	.align		4
.L_57:
        /*0008*/ 	.byte	0x04, 0x17
        /*000a*/ 	.short	(.L_59 - .L_58)
.L_58:
        /*000c*/ 	.word	0x00000000
        /*0010*/ 	.short	0x0001
        /*0012*/ 	.short	0x0008
        /*0014*/ 	.byte	0x00, 0xf5, 0x21, 0x00


	//----- nvinfo : EIATTR_KPARAM_INFO
	.align		4
.L_59:
        /*0018*/ 	.byte	0x04, 0x17
        /*001a*/ 	.short	(.L_61 - .L_60)
.L_60:
        /*001c*/ 	.word	0x00000000
        /*0020*/ 	.short	0x0000
        /*0022*/ 	.short	0x0000
        /*0024*/ 	.byte	0x00, 0xf5, 0x21, 0x00


	//----- nvinfo : EIATTR_SPARSE_MMA_MASK
	.align		4
.L_61:
        /*0028*/ 	.byte	0x03, 0x50
        /*002a*/ 	.short	0x0000


	//----- nvinfo : EIATTR_MAXREG_COUNT
	.align		4
        /*002c*/ 	.byte	0x03, 0x1b
        /*002e*/ 	.short	0x00ff


	//----- nvinfo : EIATTR_MERCURY_ISA_VERSION
	.align		4
        /*0030*/ 	.byte	0x03, 0x5f
        /*0032*/ 	.short	0x0101


	//----- nvinfo : EIATTR_VRC_CTA_INIT_COUNT
	.align		4
        /*0034*/ 	.byte	0x02, 0x4a
	.zero		1
	.zero		1


	//----- nvinfo : EIATTR_EXIT_INSTR_OFFSETS
	.align		4
        /*0038*/ 	.byte	0x04, 0x1c
        /*003a*/ 	.short	(.L_63 - .L_62)


	//   ....[0]....
.L_62:
        /*003c*/ 	.word	0x000000c0


	//----- nvinfo : EIATTR_CBANK_PARAM_SIZE
	.align		4
.L_63:
        /*0040*/ 	.byte	0x03, 0x19
        /*0042*/ 	.short	0x0010


	//----- nvinfo : EIATTR_PARAM_CBANK
	.align		4
        /*0044*/ 	.byte	0x04, 0x0a
        /*0046*/ 	.short	(.L_65 - .L_64)
	.align		4
.L_64:
        /*0048*/ 	.word	index@(.nv.constant0._Z17compute_positionsPiS_)
        /*004c*/ 	.short	0x0380
        /*004e*/ 	.short	0x0010


	//----- nvinfo : EIATTR_SW_WAR
	.align		4
.L_65:
        /*0050*/ 	.byte	0x04, 0x36
        /*0052*/ 	.short	(.L_67 - .L_66)
.L_66:
        /*0054*/ 	.word	0x00000008
.L_67:


//--------------------- .nv.info._Z5resetPi       --------------------------
	.section	.nv.info._Z5resetPi,"",@"SHT_CUDA_INFO"
	.sectionflags	@""
	.align	4


	//----- nvinfo : EIATTR_CUDA_API_VERSION
	.align		4
        /*0000*/ 	.byte	0x04, 0x37
        /*0002*/ 	.short	(.L_69 - .L_68)
.L_68:
        /*0004*/ 	.word	0x00000082


	//----- nvinfo : EIATTR_KPARAM_INFO
	.align		4
.L_69:
        /*0008*/ 	.byte	0x04, 0x17
        /*000a*/ 	.short	(.L_71 - .L_70)
.L_70:
        /*000c*/ 	.word	0x00000000
        /*0010*/ 	.short	0x0000
        /*0012*/ 	.short	0x0000
        /*0014*/ 	.byte	0x00, 0xf5, 0x21, 0x00


	//----- nvinfo : EIATTR_SPARSE_MMA_MASK
	.align		4
.L_71:
        /*0018*/ 	.byte	0x03, 0x50
        /*001a*/ 	.short	0x0000


	//----- nvinfo : EIATTR_MAXREG_COUNT
	.align		4
        /*001c*/ 	.byte	0x03, 0x1b
        /*001e*/ 	.short	0x00ff


	//----- nvinfo : EIATTR_MERCURY_ISA_VERSION
	.align		4
        /*0020*/ 	.byte	0x03, 0x5f
        /*0022*/ 	.short	0x0101


	//----- nvinfo : EIATTR_VRC_CTA_INIT_COUNT
	.align		4
        /*0024*/ 	.byte	0x02, 0x4a
	.zero		1
	.zero		1


	//----- nvinfo : EIATTR_EXIT_INSTR_OFFSETS
	.align		4
        /*0028*/ 	.byte	0x04, 0x1c
        /*002a*/ 	.short	(.L_73 - .L_72)


	//   ....[0]....
.L_72:
        /*002c*/ 	.word	0x000000a0


	//----- nvinfo : EIATTR_CBANK_PARAM_SIZE
	.align		4
.L_73:
        /*0030*/ 	.byte	0x03, 0x19
        /*0032*/ 	.short	0x0008


	//----- nvinfo : EIATTR_PARAM_CBANK
	.align		4
        /*0034*/ 	.byte	0x04, 0x0a
        /*0036*/ 	.short	(.L_75 - .L_74)
	.align		4
.L_74:
        /*0038*/ 	.word	index@(.nv.constant0._Z5resetPi)
        /*003c*/ 	.short	0x0380
        /*003e*/ 	.short	0x0008


	//----- nvinfo : EIATTR_SW_WAR
	.align		4
.L_75:
        /*0040*/ 	.byte	0x04, 0x36
        /*0042*/ 	.short	(.L_77 - .L_76)
.L_76:
        /*0044*/ 	.word	0x00000008
.L_77:


//--------------------- .nv.callgraph             --------------------------
	.section	.nv.callgraph,"",@"SHT_CUDA_CALLGRAPH"
	.align	4
	.sectionentsize	8
	.align		4
        /*0000*/ 	.word	0x00000000
	.align		4
        /*0004*/ 	.word	0xffffffff
	.align		4
        /*0008*/ 	.word	0x00000000
	.align		4
        /*000c*/ 	.word	0xfffffffe
	.align		4
        /*0010*/ 	.word	0x00000000
	.align		4
        /*0014*/ 	.word	0xfffffffd
	.align		4
        /*0018*/ 	.word	0x00000000
	.align		4
        /*001c*/ 	.word	0xfffffffc


//--------------------- .text._Z14permute_customPiS_S_ --------------------------
	.section	.text._Z14permute_customPiS_S_,"ax",@progbits
	.align	128
        .global         _Z14permute_customPiS_S_
        .type           _Z14permute_customPiS_S_,@function
        .size           _Z14permute_customPiS_S_,(.L_x_8 - _Z14permute_customPiS_S_)
        .other          _Z14permute_customPiS_S_,@"STO_CUDA_ENTRY STV_DEFAULT"
_Z14permute_customPiS_S_:
.text._Z14permute_customPiS_S_:
[----:B------:R-:W-:Y:S01]  /*0000*/  LDC R1, c[0x0][0x37c] ;  /* 0x0000df00ff017b82 */ /* 0x000fe20000000800 */
[----:B------:R-:W0:Y:S07]  /*0010*/  S2R R0, SR_TID.X ;  /* 0x0000000000007919 */ /* 0x000e2e0000002100 */
[----:B------:R-:W0:Y:S01]  /*0020*/  S2UR UR6, SR_CTAID.X ;  /* 0x00000000000679c3 */ /* 0x000e220000002500 */
[----:B------:R-:W1:Y:S07]  /*0030*/  LDCU.64 UR4, c[0x0][0x358] ;  /* 0x00006b00ff0477ac */ /* 0x000e6e0008000a00 */
[----:B------:R-:W0:Y:S08]  /*0040*/  LDC R7, c[0x0][0x360] ;  /* 0x0000d800ff077b82 */ /* 0x000e300000000800 */
[----:B------:R-:W2:Y:S01]  /*0050*/  LDC.64 R2, c[0x0][0x390] ;  /* 0x0000e400ff027b82 */ /* 0x000ea20000000a00 */
[----:B0-----:R-:W-:-:S04]  /*0060*/  IMAD R7, R7, UR6, R0 ;  /* 0x0000000607077c24 */ /* 0x001fc8000f8e0200 */
[----:B--2---:R-:W-:-:S06]  /*0070*/  IMAD.WIDE R2, R7, 0x4, R2 ;  /* 0x0000000407027825 */ /* 0x004fcc00078e0202 */
[----:B-1----:R-:W2:Y:S02]  /*0080*/  LDG.E R2, desc[UR4][R2.64] ;  /* 0x0000000402027981 */ /* 0x002ea4000c1e1900 */
[----:B--2---:R-:W-:-:S13]  /*0090*/  ISETP.NE.AND P0, PT, R2, 0x1, PT ;  /* 0x000000010200780c */ /* 0x004fda0003f05270 */
[----:B------:R-:W-:Y:S05]  /*00a0*/  @P0 EXIT ;  /* 0x000000000000094d */ /* 0x000fea0003800000 */
[----:B------:R-:W0:Y:S01]  /*00b0*/  LDCU.64 UR6, c[0x0][0x380] ;  /* 0x00007000ff0677ac */ /* 0x000e220008000a00 */
[--C-:B------:R-:W-:Y:S01]  /*00c0*/  IMAD.MOV.U32 R12, RZ, RZ, R7.reuse ;  /* 0x000000ffff0c7224 */ /* 0x100fe200078e0007 */
[----:B------:R-:W-:-:S04]  /*00d0*/  SHF.R.S32.HI R17, RZ, 0x1f, R7 ;  /* 0x0000001fff117819 */ /* 0x000fc80000011407 */
[----:B0-----:R-:W-:-:S04]  /*00e0*/  LEA R4, P0, R12, UR6, 0x2 ;  /* 0x000000060c047c11 */ /* 0x001fc8000f8010ff */
[----:B------:R-:W-:-:S05]  /*00f0*/  LEA.HI.X R5, R12, UR7, R17, 0x2, P0 ;  /* 0x000000070c057c11 */ /* 0x000fca00080f1411 */
[----:B------:R-:W2:Y:S01]  /*0100*/  LDG.E R0, desc[UR4][R4.64] ;  /* 0x0000000404007981 */ /* 0x000ea2000c1e1900 */
[----:B------:R-:W-:-:S05]  /*0110*/  IMAD.MOV.U32 R13, RZ, RZ, R7 ;  /* 0x000000ffff0d7224 */ /* 0x000fca00078e0007 */
[----:B--2---:R-:W-:-:S13]  /*0120*/  ISETP.NE.AND P0, PT, R0, R13, PT ;  /* 0x0000000d0000720c */ /* 0x004fda0003f05270 */
[----:B------:R-:W-:Y:S05]  /*0130*/  @!P0 EXIT ;  /* 0x000000000000894d */ /* 0x000fea0003800000 */
[----:B------:R-:W0:Y:S01]  /*0140*/  LDC.64 R2, c[0x0][0x388] ;  /* 0x0000e200ff027b82 */ /* 0x000e220000000a00 */
[----:B------:R-:W1:Y:S01]  /*0150*/  LDCU.64 UR8, c[0x0][0x380] ;  /* 0x00007000ff0877ac */ /* 0x000e620008000a00 */
[----:B------:R-:W2:Y:S02]  /*0160*/  LDCU.64 UR6, c[0x0][0x388] ;  /* 0x00007100ff0677ac */ /* 0x000ea40008000a00 */
.L_x_0:
[----:B--2---:R-:W-:-:S04]  /*0170*/  LEA R6, P0, R12, UR6, 0x2 ;  /* 0x000000060c067c11 */ /* 0x004fc8000f8010ff */
[----:B------:R-:W-:-:S05]  /*0180*/  LEA.HI.X R7, R12, UR7, R17, 0x2, P0 ;  /* 0x000000070c077c11 */ /* 0x000fca00080f1411 */
[----:B------:R-:W2:Y:S02]  /*0190*/  LDG.E R12, desc[UR4][R6.64] ;  /* 0x00000004060c7981 */ /* 0x000ea4000c1e1900 */
[----:B--2---:R-:W-:-:S13]  /*01a0*/  ISETP.NE.AND P0, PT, R12, -0x1, PT ;  /* 0xffffffff0c00780c */ /* 0x004fda0003f05270 */
[----:B-1----:R-:W-:Y:S05]  /*01b0*/  @!P0 EXIT ;  /* 0x000000000000894d */ /* 0x002fea0003800000 */
[----:B0-----:R-:W-:-:S05]  /*01c0*/  IMAD.WIDE R6, R0, 0x4, R2 ;  /* 0x0000000400067825 */ /* 0x001fca00078e0202 */
[----:B------:R-:W2:Y:S01]  /*01d0*/  LDG.E R0, desc[UR4][R6.64] ;  /* 0x0000000406007981 */ /* 0x000ea2000c1e1900 */
[----:B------:R-:W-:Y:S02]  /*01e0*/  SHF.R.S32.HI R17, RZ, 0x1f, R12 ;  /* 0x0000001fff117819 */ /* 0x000fe4000001140c */
[----:B------:R-:W-:-:S04]  /*01f0*/  LEA R10, P1, R12, UR8, 0x2 ;  /* 0x000000080c0a7c11 */ /* 0x000fc8000f8210ff */
[----:B------:R-:W-:Y:S02]  /*0200*/  LEA.HI.X R11, R12, UR9, R17, 0x2, P1 ;  /* 0x000000090c0b7c11 */ /* 0x000fe400088f1411 */
[----:B--2---:R-:W-:-:S13]  /*0210*/  ISETP.NE.AND P0, PT, R0, R13, PT ;  /* 0x0000000d0000720c */ /* 0x004fda0003f05270 */
[----:B------:R-:W-:Y:S04]  /*0220*/  @!P0 STG.E desc[UR4][R6.64], R12 ;  /* 0x0000000c06008986 */ /* 0x000fe8000c101904 */
[----:B------:R-:W2:Y:S02]  /*0230*/  LDG.E R15, desc[UR4][R10.64] ;  /* 0x000000040a0f7981 */ /* 0x000ea4000c1e1900 */
[----:B--2---:R-:W-:-:S05]  /*0240*/  IMAD.WIDE R8, R15, 0x4, R2 ;  /* 0x000000040f087825 */ /* 0x004fca00078e0202 */
[----:B------:R-:W2:Y:S02]  /*0250*/  LDG.E R0, desc[UR4][R8.64] ;  /* 0x0000000408007981 */ /* 0x000ea4000c1e1900 */
[----:B--2---:R-:W-:-:S13]  /*0260*/  ISETP.NE.AND P0, PT, R0, R12, PT ;  /* 0x0000000c0000720c */ /* 0x004fda0003f05270 */
[----:B------:R0:W-:Y:S04]  /*0270*/  @!P0 STG.E desc[UR4][R8.64], R13 ;  /* 0x0000000d08008986 */ /* 0x0001e8000c101904 */
[----:B------:R-:W2:Y:S04]  /*0280*/  @!P0 LDG.E R15, desc[UR4][R10.64] ;  /* 0x000000040a0f8981 */ /* 0x000ea8000c1e1900 */
[----:B------:R-:W3:Y:S01]  /*0290*/  LDG.E R0, desc[UR4][R4.64] ;  /* 0x0000000404007981 */ /* 0x000ee2000c1e1900 */
[----:B0-----:R-:W-:-:S03]  /*02a0*/  IMAD.MOV.U32 R13, RZ, RZ, R12 ;  /* 0x000000ffff0d7224 */ /* 0x001fc600078e000c */
[----:B--2---:R0:W-:Y:S04]  /*02b0*/  STG.E desc[UR4][R4.64], R15 ;  /* 0x0000000f04007986 */ /* 0x0041e8000c101904 */
[----:B---3--:R3:W-:Y:S01]  /*02c0*/  STG.E desc[UR4][R10.64], R0 ;  /* 0x000000000a007986 */ /* 0x0087e2000c101904 */
[----:B------:R-:W-:Y:S01]  /*02d0*/  ISETP.NE.AND P0, PT, R0, R12, PT ;  /* 0x0000000c0000720c */ /* 0x000fe20003f05270 */
[----:B0-----:R-:W-:Y:S02]  /*02e0*/  IMAD.MOV.U32 R4, RZ, RZ, R10 ;  /* 0x000000ffff047224 */ /* 0x001fe400078e000a */
[----:B------:R-:W-:-:S10]  /*02f0*/  IMAD.MOV.U32 R5, RZ, RZ, R11 ;  /* 0x000000ffff057224 */ /* 0x000fd400078e000b */
[----:B---3--:R-:W-:Y:S05]  /*0300*/  @P0 BRA `(.L_x_0) ;  /* 0xfffffffc00980947 */ /* 0x008fea000383ffff */
[----:B------:R-:W-:Y:S05]  /*0310*/  EXIT ;  /* 0x000000000000794d */ /* 0x000fea0003800000 */
.L_x_1:
[----:B------:R-:W-:-:S00]  /*0320*/  BRA `(.L_x_1) ;  /* 0xfffffffc00fc7947 */ /* 0x000fc0000383ffff */
[----:B------:R-:W-:-:S00]  /*0330*/  NOP ;  /* 0x0000000000007918 */ /* 0x000fc00000000000 */
        /* <DEDUP_REMOVED lines=12> */
.L_x_8:


//--------------------- .text._Z11compute_endPiS_S_ --------------------------
	.section	.text._Z11compute_endPiS_S_,"ax",@progbits
	.align	128
        .global         _Z11compute_endPiS_S_
        .type           _Z11compute_endPiS_S_,@function
        .size           _Z11compute_endPiS_S_,(.L_x_9 - _Z11compute_endPiS_S_)
        .other          _Z11compute_endPiS_S_,@"STO_CUDA_ENTRY STV_DEFAULT"
_Z11compute_endPiS_S_:
.text._Z11compute_endPiS_S_:
[----:B------:R-:W-:Y:S01]  /*0000*/  LDC R1, c[0x0][0x37c] ;  /* 0x0000df00ff017b82 */ /* 0x000fe20000000800 */
[----:B------:R-:W0:Y:S07]  /*0010*/  S2R R0, SR_TID.X ;  /* 0x0000000000007919 */ /* 0x000e2e0000002100 */
[----:B------:R-:W0:Y:S01]  /*0020*/  S2UR UR6, SR_CTAID.X ;  /* 0x00000000000679c3 */ /* 0x000e220000002500 */
[----:B------:R-:W1:Y:S07]  /*0030*/  LDCU.64 UR4, c[0x0][0x358] ;  /* 0x00006b00ff0477ac */ /* 0x000e6e0008000a00 */
[----:B------:R-:W0:Y:S08]  /*0040*/  LDC R7, c[0x0][0x360] ;  /* 0x0000d800ff077b82 */ /* 0x000e300000000800 */
[----:B------:R-:W2:Y:S01]  /*0050*/  LDC.64 R4, c[0x0][0x380] ;  /* 0x0000e000ff047b82 */ /* 0x000ea20000000a00 */
[----:B0-----:R-:W-:-:S04]  /*0060*/  IMAD R7, R7, UR6, R0 ;  /* 0x0000000607077c24 */ /* 0x001fc8000f8e0200 */
[----:B--2---:R-:W-:-:S05]  /*0070*/  IMAD.WIDE R2, R7, 0x4, R4 ;  /* 0x0000000407027825 */ /* 0x004fca00078e0204 */
[----:B-1----:R-:W2:Y:S02]  /*0080*/  LDG.E R9, desc[UR4][R2.64] ;  /* 0x0000000402097981 */ /* 0x002ea4000c1e1900 */
[----:B--2---:R-:W-:-:S06]  /*0090*/  IMAD.WIDE R4, R9, 0x4, R4 ;  /* 0x0000000409047825 */ /* 0x004fcc00078e0204 */
[----:B------:R-:W2:Y:S01]  /*00a0*/  LDG.E R4, desc[UR4][R4.64] ;  /* 0x0000000404047981 */ /* 0x000ea2000c1e1900 */
[----:B------:R-:W-:Y:S01]  /*00b0*/  BSSY.RECONVERGENT B0, `(.L_x_2) ;  /* 0x0000008000007945 */ /* 0x000fe20003800200 */
[----:B--2---:R-:W-:-:S13]  /*00c0*/  ISETP.NE.AND P0, PT, R4, R9, PT ;  /* 0x000000090400720c */ /* 0x004fda0003f05270 */
[----:B------:R-:W-:Y:S05]  /*00d0*/  @!P0 BRA `(.L_x_3) ;  /* 0x0000000000148947 */ /* 0x000fea0003800000 */
[----:B------:R-:W0:Y:S02]  /*00e0*/  LDC.64 R2, c[0x0][0x388] ;  /* 0x0000e200ff027b82 */ /* 0x000e240000000a00 */
[----:B0-----:R-:W-:-:S06]  /*00f0*/  IMAD.WIDE R2, R9, 0x4, R2 ;  /* 0x0000000409027825 */ /* 0x001fcc00078e0202 */
[----:B------:R-:W2:Y:S02]  /*0100*/  LDG.E R2, desc[UR4][R2.64] ;  /* 0x0000000402027981 */ /* 0x000ea4000c1e1900 */
[----:B--2---:R-:W-:-:S13]  /*0110*/  ISETP.NE.AND P0, PT, R2, R7, PT ;  /* 0x000000070200720c */ /* 0x004fda0003f05270 */
[----:B------:R-:W-:Y:S05]  /*0120*/  @!P0 BRA `(.L_x_4) ;  /* 0x0000000000188947 */ /* 0x000fea0003800000 */
.L_x_3:
[----:B------:R-:W-:Y:S05]  /*0130*/  BSYNC.RECONVERGENT B0 ;  /* 0x0000000000007941 */ /* 0x000fea0003800200 */
.L_x_2:
[----:B------:R-:W0:Y:S01]  /*0140*/  LDC.64 R2, c[0x0][0x390] ;  /* 0x0000e400ff027b82 */ /* 0x000e220000000a00 */
[----:B------:R-:W-:Y:S02]  /*0150*/  HFMA2 R5, -RZ, RZ, 0, 5.9604644775390625e-08 ;  /* 0x00000001ff057431 */ /* 0x000fe400000001ff */
[----:B0-----:R-:W-:-:S05]  /*0160*/  IMAD.WIDE R2, R7, 0x4, R2 ;  /* 0x0000000407027825 */ /* 0x001fca00078e0202 */
[----:B------:R-:W-:Y:S01]  /*0170*/  STG.E desc[UR4][R2.64], R5 ;  /* 0x0000000502007986 */ /* 0x000fe2000c101904 */
[----:B------:R-:W-:Y:S05]  /*0180*/  EXIT ;  /* 0x000000000000794d */ /* 0x000fea0003800000 */
.L_x_4:
[----:B------:R-:W0:Y:S02]  /*0190*/  LDC.64 R2, c[0x0][0x390] ;  /* 0x0000e400ff027b82 */ /* 0x000e240000000a00 */
[----:B0-----:R-:W-:-:S05]  /*01a0*/  IMAD.WIDE R2, R7, 0x4, R2 ;  /* 0x0000000407027825 */ /* 0x001fca00078e0202 */
[----:B------:R-:W-:Y:S01]  /*01b0*/  STG.E desc[UR4][R2.64], RZ ;  /* 0x000000ff02007986 */ /* 0x000fe2000c101904 */
[----:B------:R-:W-:Y:S05]  /*01c0*/  EXIT ;  /* 0x000000000000794d */ /* 0x000fea0003800000 */
.L_x_5:
        /* <DEDUP_REMOVED lines=11> */
.L_x_9:


//--------------------- .text._Z17compute_positionsPiS_ --------------------------
	.section	.text._Z17compute_positionsPiS_,"ax",@progbits
	.align	128
        .global         _Z17compute_positionsPiS_
        .type           _Z17compute_positionsPiS_,@function
        .size           _Z17compute_positionsPiS_,(.L_x_10 - _Z17compute_positionsPiS_)
        .other          _Z17compute_positionsPiS_,@"STO_CUDA_ENTRY STV_DEFAULT"
_Z17compute_positionsPiS_:
.text._Z17compute_positionsPiS_:
[----:B------:R-:W-:Y:S01]  /*0000*/  LDC R1, c[0x0][0x37c] ;  /* 0x0000df00ff017b82 */ /* 0x000fe20000000800 */
[----:B------:R-:W0:Y:S07]  /*0010*/  S2R R0, SR_TID.X ;  /* 0x0000000000007919 */ /* 0x000e2e0000002100 */
[----:B------:R-:W0:Y:S01]  /*0020*/  S2UR UR6, SR_CTAID.X ;  /* 0x00000000000679c3 */ /* 0x000e220000002500 */
[----:B------:R-:W1:Y:S07]  /*0030*/  LDCU.64 UR4, c[0x0][0x358] ;  /* 0x00006b00ff0477ac */ /* 0x000e6e0008000a00 */
[----:B------:R-:W0:Y:S08]  /*0040*/  LDC R7, c[0x0][0x360] ;  /* 0x0000d800ff077b82 */ /* 0x000e300000000800 */
[----:B------:R-:W2:Y:S08]  /*0050*/  LDC.64 R2, c[0x0][0x380] ;  /* 0x0000e000ff027b82 */ /* 0x000eb00000000a00 */
[----:B------:R-:W3:Y:S01]  /*0060*/  LDC.64 R4, c[0x0][0x388] ;  /* 0x0000e200ff047b82 */ /* 0x000ee20000000a00 */
[----:B0-----:R-:W-:-:S04]  /*0070*/  IMAD R7, R7, UR6, R0 ;  /* 0x0000000607077c24 */ /* 0x001fc8000f8e0200 */
[----:B--2---:R-:W-:-:S06]  /*0080*/  IMAD.WIDE R2, R7, 0x4, R2 ;  /* 0x0000000407027825 */ /* 0x004fcc00078e0202 */
[----:B-1----:R-:W3:Y:S02]  /*0090*/  LDG.E R3, desc[UR4][R2.64] ;  /* 0x0000000402037981 */ /* 0x002ee4000c1e1900 */
[----:B---3--:R-:W-:-:S05]  /*00a0*/  IMAD.WIDE R4, R3, 0x4, R4 ;  /* 0x0000000403047825 */ /* 0x008fca00078e0204 */
[----:B------:R-:W-:Y:S01]  /*00b0*/  STG.E desc[UR4][R4.64], R7 ;  /* 0x0000000704007986 */ /* 0x000fe2000c101904 */
[----:B------:R-:W-:Y:S05]  /*00c0*/  EXIT ;  /* 0x000000000000794d */ /* 0x000fea0003800000 */
.L_x_6:
        /* <DEDUP_REMOVED lines=11> */
.L_x_10:


//--------------------- .text._Z5resetPi          --------------------------
	.section	.text._Z5resetPi,"ax",@progbits
	.align	128
        .global         _Z5resetPi
        .type           _Z5resetPi,@function
        .size           _Z5resetPi,(.L_x_11 - _Z5resetPi)
        .other          _Z5resetPi,@"STO_CUDA_ENTRY STV_DEFAULT"
_Z5resetPi:
.text._Z5resetPi:
[----:B------:R-:W-:Y:S01]  /*0000*/  LDC R1, c[0x0][0x37c] ;  /* 0x0000df00ff017b82 */ /* 0x000fe20000000800 */
[----:B------:R-:W0:Y:S07]  /*0010*/  S2R R0, SR_TID.X ;  /* 0x0000000000007919 */ /* 0x000e2e0000002100 */
[----:B------:R-:W0:Y:S01]  /*0020*/  S2UR UR6, SR_CTAID.X ;  /* 0x00000000000679c3 */ /* 0x000e220000002500 */
[----:B------:R-:W1:Y:S01]  /*0030*/  LDCU.64 UR4, c[0x0][0x358] ;  /* 0x00006b00ff0477ac */ /* 0x000e620008000a00 */
[----:B------:R-:W-:-:S06]  /*0040*/  MOV R7, 0xffffffff ;  /* 0xffffffff00077802 */ /* 0x000fcc0000000f00 */
[----:B------:R-:W0:Y:S08]  /*0050*/  LDC R5, c[0x0][0x360] ;  /* 0x0000d800ff057b82 */ /* 0x000e300000000800 */
[----:B------:R-:W2:Y:S01]  /*0060*/  LDC.64 R2, c[0x0][0x380] ;  /* 0x0000e000ff027b82 */ /* 0x000ea20000000a00 */
[----:B0-----:R-:W-:-:S04]  /*0070*/  IMAD R5, R5, UR6, R0 ;  /* 0x0000000605057c24 */ /* 0x001fc8000f8e0200 */
[----:B--2---:R-:W-:-:S05]  /*0080*/  IMAD.WIDE R2, R5, 0x4, R2 ;  /* 0x0000000405027825 */ /* 0x004fca00078e0202 */
[----:B-1----:R-:W-:Y:S01]  /*0090*/  STG.E desc[UR4][R2.64], R7 ;  /* 0x0000000702007986 */ /* 0x002fe2000c101904 */
[----:B------:R-:W-:Y:S05]  /*00a0*/  EXIT ;  /* 0x000000000000794d */ /* 0x000fea0003800000 */
.L_x_7:
        /* <DEDUP_REMOVED lines=13> */
.L_x_11:


//--------------------- .nv.shared.reserved.0     --------------------------
	.section	.nv.shared.reserved.0,"aw",@nobits
	.weak		__nv_reservedSMEM_offset_0_alias
	.size		__nv_reservedSMEM_offset_0_alias, 0, 64
	.other		__nv_reservedSMEM_offset_0_alias,@"STO_CUDA_RESERVED_SHARED STV_DEFAULT"
__nv_reservedSMEM_offset_0_alias:
	.zero		0
	.zero		64


//--------------------- .nv.constant0._Z14permute_customPiS_S_ --------------------------
	.section	.nv.constant0._Z14permute_customPiS_S_,"a",@progbits
	.sectionflags	@""
	.align	4
.nv.constant0._Z14permute_customPiS_S_:
	.zero		920


//--------------------- .nv.constant0._Z11compute_endPiS_S_ --------------------------
	.section	.nv.constant0._Z11compute_endPiS_S_,"a",@progbits
	.sectionflags	@""
	.align	4
.nv.constant0._Z11compute_endPiS_S_:
	.zero		920


//--------------------- .nv.constant0._Z17compute_positionsPiS_ --------------------------
	.section	.nv.constant0._Z17compute_positionsPiS_,"a",@progbits
	.sectionflags	@""
	.align	4
.nv.constant0._Z17compute_positionsPiS_:
	.zero		912


//--------------------- .nv.constant0._Z5resetPi  --------------------------
	.section	.nv.constant0._Z5resetPi,"a",@progbits
	.sectionflags	@""
	.align	4
.nv.constant0._Z5resetPi:
	.zero		904


//--------------------- SYMBOLS --------------------------

	.type		.nv.reservedSmem.offset0,@object
	.size		.nv.reservedSmem.offset0,0x4
